//
// Generated by NVIDIA NVVM Compiler
//
// Compiler Build ID: CL-36424714
// Cuda compilation tools, release 13.0, V13.0.88
// Based on NVVM 20.0.0
//

.version 9.0
.target sm_100
.address_size 64

	// .globl	_Z9reduce_v2ILi256EEvPfS0_i
// _ZZ9reduce_v2ILi256EEvPfS0_iE2sm has been demoted

.visible .entry _Z9reduce_v2ILi256EEvPfS0_i(
	.param .u64 .ptr .align 1 _Z9reduce_v2ILi256EEvPfS0_i_param_0,
	.param .u64 .ptr .align 1 _Z9reduce_v2ILi256EEvPfS0_i_param_1,
	.param .u32 _Z9reduce_v2ILi256EEvPfS0_i_param_2
)
{
	.reg .pred 	%p<6>;
	.reg .b32 	%r<14>;
	.reg .b32 	%f<9>;
	.reg .b64 	%rd<9>;
	// demoted variable
	.shared .align 4 .b8 _ZZ9reduce_v2ILi256EEvPfS0_iE2sm[1024];
	ld.param.u64 	%rd1, [_Z9reduce_v2ILi256EEvPfS0_i_param_0];
	ld.param.u64 	%rd2, [_Z9reduce_v2ILi256EEvPfS0_i_param_1];
	ld.param.u32 	%r8, [_Z9reduce_v2ILi256EEvPfS0_i_param_2];
	mov.u32 	%r1, %ctaid.x;
	mov.u32 	%r13, %ntid.x;
	mov.u32 	%r3, %tid.x;
	mad.lo.s32 	%r4, %r1, %r13, %r3;
	setp.ge.s32 	%p1, %r4, %r8;
	mov.f32 	%f8, 0f00000000;
	@%p1 bra 	$L__BB0_2;
	cvta.to.global.u64 	%rd3, %rd1;
	mul.wide.s32 	%rd4, %r4, 4;
	add.s64 	%rd5, %rd3, %rd4;
	ld.global.f32 	%f8, [%rd5];
$L__BB0_2:
	shl.b32 	%r9, %r3, 2;
	mov.u32 	%r10, _ZZ9reduce_v2ILi256EEvPfS0_iE2sm;
	add.s32 	%r5, %r10, %r9;
	st.shared.f32 	[%r5], %f8;
	bar.sync 	0;
	setp.lt.u32 	%p2, %r13, 2;
	@%p2 bra 	$L__BB0_6;
$L__BB0_3:
	shr.u32 	%r7, %r13, 1;
	setp.ge.u32 	%p3, %r3, %r7;
	@%p3 bra 	$L__BB0_5;
	shl.b32 	%r11, %r7, 2;
	add.s32 	%r12, %r5, %r11;
	ld.shared.f32 	%f4, [%r12];
	ld.shared.f32 	%f5, [%r5];
	add.f32 	%f6, %f4, %f5;
	st.shared.f32 	[%r5], %f6;
$L__BB0_5:
	bar.sync 	0;
	setp.gt.u32 	%p4, %r13, 3;
	mov.u32 	%r13, %r7;
	@%p4 bra 	$L__BB0_3;
$L__BB0_6:
	setp.ne.s32 	%p5, %r3, 0;
	@%p5 bra 	$L__BB0_8;
	ld.shared.f32 	%f7, [_ZZ9reduce_v2ILi256EEvPfS0_iE2sm];
	cvta.to.global.u64 	%rd6, %rd2;
	mul.wide.u32 	%rd7, %r1, 4;
	add.s64 	%rd8, %rd6, %rd7;
	st.global.f32 	[%rd8], %f7;
$L__BB0_8:
	ret;

}


// ===== COMPILED SASS (sm_100) =====

	.target	sm_100

	.elftype	@"ET_EXEC"


//--------------------- .note.nv.tkinfo           --------------------------
	.section	.note.nv.tkinfo,"",@"SHT_NOTE"
	.sectionflags	@"SHF_NOTE_NV_TKINFO"
	.tkinfo
        /*0018*/ 	.word	0x00000002
        /*0030*/ 	.string	""
        /*0030*/ 	.string	"ptxas"
        /*0030*/ 	.string	"Cuda compilation tools, release 13.0, V13.0.88"
        /*0030*/ 	.string	"Build cuda_13.0.r13.0/compiler.36424714_0"
        /*0030*/ 	.string	"-arch sm_100 -m 64 "



//--------------------- .note.nv.cuinfo           --------------------------
	.section	.note.nv.cuinfo,"",@"SHT_NOTE"
	.sectionflags	@"SHF_NOTE_NV_CUINFO"
        /*0018*/ 	.short	0x0002
        /*001a*/ 	.short	0x0064
        /*001c*/ 	.short	0x0082
	.zero		2


//--------------------- .nv.info                  --------------------------
	.section	.nv.info,"",@"SHT_CUDA_INFO"
	.align	4


	//----- nvinfo : EIATTR_REGCOUNT
	.align		4
        /*0000*/ 	.byte	0x04, 0x2f
        /*0002*/ 	.short	(.L_1 - .L_0)
	.align		4
.L_0:
        /*0004*/ 	.word	index@(_Z9reduce_v2ILi256EEvPfS0_i)
        /*0008*/ 	.word	0x0000000b


	//----- nvinfo : EIATTR_FRAME_SIZE
	.align		4
.L_1:
        /*000c*/ 	.byte	0x04, 0x11
        /*000e*/ 	.short	(.L_3 - .L_2)
	.align		4
.L_2:
        /*0010*/ 	.word	index@(_Z9reduce_v2ILi256EEvPfS0_i)
        /*0014*/ 	.word	0x00000000


	//----- nvinfo : EIATTR_MIN_STACK_SIZE
	.align		4
.L_3:
        /*0018*/ 	.byte	0x04, 0x12
        /*001a*/ 	.short	(.L_5 - .L_4)
	.align		4
.L_4:
        /*001c*/ 	.word	index@(_Z9reduce_v2ILi256EEvPfS0_i)
        /*0020*/ 	.word	0x00000000
.L_5:


//--------------------- .nv.compat                --------------------------
	.section	.nv.compat,"",@"SHT_CUDA_COMPAT_INFO"
	.align	4
        /*0000*/ 	.byte	0x02, 0x09, 0x00, 0x00, 0x02, 0x02, 0x01, 0x00, 0x02, 0x05, 0x05, 0x00, 0x03, 0x07, 0x01, 0x01
        /*0010*/ 	.byte	0x02, 0x03, 0x00, 0x00, 0x02, 0x06, 0x01, 0x00, 0x04, 0x0b, 0x08, 0x00, 0x09, 0x00, 0x00, 0x00
        /*0020*/ 	.byte	0x00, 0x00, 0x00, 0x00


//--------------------- .nv.info._Z9reduce_v2ILi256EEvPfS0_i --------------------------
	.section	.nv.info._Z9reduce_v2ILi256EEvPfS0_i,"",@"SHT_CUDA_INFO"
	.sectionflags	@""
	.align	4


	//----- nvinfo : EIATTR_CUDA_API_VERSION
	.align		4
        /*0000*/ 	.byte	0x04, 0x37
        /*0002*/ 	.short	(.L_7 - .L_6)
.L_6:
        /*0004*/ 	.word	0x00000082


	//----- nvinfo : EIATTR_KPARAM_INFO
	.align		4
.L_7:
        /*0008*/ 	.byte	0x04, 0x17
        /*000a*/ 	.short	(.L_9 - .L_8)
.L_8:
        /*000c*/ 	.word	0x00000000
        /*0010*/ 	.short	0x0002
        /*0012*/ 	.short	0x0010
        /*0014*/ 	.byte	0x00, 0xf0, 0x11, 0x00


	//----- nvinfo : EIATTR_KPARAM_INFO
	.align		4
.L_9:
        /*0018*/ 	.byte	0x04, 0x17
        /*001a*/ 	.short	(.L_11 - .L_10)
.L_10:
        /*001c*/ 	.word	0x00000000
        /*0020*/ 	.short	0x0001
        /*0022*/ 	.short	0x0008
        /*0024*/ 	.byte	0x00, 0xf5, 0x21, 0x00


	//----- nvinfo : EIATTR_KPARAM_INFO
	.align		4
.L_11:
        /*0028*/ 	.byte	0x04, 0x17
        /*002a*/ 	.short	(.L_13 - .L_12)
.L_12:
        /*002c*/ 	.word	0x00000000
        /*0030*/ 	.short	0x0000
        /*0032*/ 	.short	0x0000
        /*0034*/ 	.byte	0x00, 0xf5, 0x21, 0x00


	//----- nvinfo : EIATTR_SPARSE_MMA_MASK
	.align		4
.L_13:
        /*0038*/ 	.byte	0x03, 0x50
        /*003a*/ 	.short	0x0000


	//----- nvinfo : EIATTR_MAXREG_COUNT
	.align		4
        /*003c*/ 	.byte	0x03, 0x1b
        /*003e*/ 	.short	0x00ff


	//----- nvinfo : EIATTR_NUM_BARRIERS
	.align		4
        /*0040*/ 	.byte	0x02, 0x4c
        /*0042*/ 	.byte	0x01
	.zero		1


	//----- nvinfo : EIATTR_MERCURY_ISA_VERSION
	.align		4
        /*0044*/ 	.byte	0x03, 0x5f
        /*0046*/ 	.short	0x0101


	//----- nvinfo : EIATTR_VRC_CTA_INIT_COUNT
	.align		4
        /*0048*/ 	.byte	0x02, 0x4a
	.zero		1
	.zero		1


	//----- nvinfo : EIATTR_EXIT_INSTR_OFFSETS
	.align		4
        /*004c*/ 	.byte	0x04, 0x1c
        /*004e*/ 	.short	(.L_15 - .L_14)


	//   ....[0]....
.L_14:
        /*0050*/ 	.word	0x00000210


	//   ....[1]....
        /*0054*/ 	.word	0x00000290


	//----- nvinfo : EIATTR_CBANK_PARAM_SIZE
	.align		4
.L_15:
        /*0058*/ 	.byte	0x03, 0x19
        /*005a*/ 	.short	0x0014


	//----- nvinfo : EIATTR_PARAM_CBANK
	.align		4
        /*005c*/ 	.byte	0x04, 0x0a
        /*005e*/ 	.short	(.L_17 - .L_16)
	.align		4
.L_16:
        /*0060*/ 	.word	index@(.nv.constant0._Z9reduce_v2ILi256EEvPfS0_i)
        /*0064*/ 	.short	0x0380
        /*0066*/ 	.short	0x0014


	//----- nvinfo : EIATTR_SW_WAR
	.align		4
.L_17:
        /*0068*/ 	.byte	0x04, 0x36
        /*006a*/ 	.short	(.L_19 - .L_18)
.L_18:
        /*006c*/ 	.word	0x00000008
.L_19:


//--------------------- .nv.callgraph             --------------------------
	.section	.nv.callgraph,"",@"SHT_CUDA_CALLGRAPH"
	.align	4
	.sectionentsize	8
	.align		4
        /*0000*/ 	.word	0x00000000
	.align		4
        /*0004*/ 	.word	0xffffffff
	.align		4
        /*0008*/ 	.word	0x00000000
	.align		4
        /*000c*/ 	.word	0xfffffffe
	.align		4
        /*0010*/ 	.word	0x00000000
	.align		4
        /*0014*/ 	.word	0xfffffffd
	.align		4
        /*0018*/ 	.word	0x00000000
	.align		4
        /*001c*/ 	.word	0xfffffffc


//--------------------- .text._Z9reduce_v2ILi256EEvPfS0_i --------------------------
	.section	.text._Z9reduce_v2ILi256EEvPfS0_i,"ax",@progbits
	.align	128
        .global         _Z9reduce_v2ILi256EEvPfS0_i
        .type           _Z9reduce_v2ILi256EEvPfS0_i,@function
        .size           _Z9reduce_v2ILi256EEvPfS0_i,(.L_x_3 - _Z9reduce_v2ILi256EEvPfS0_i)
        .other          _Z9reduce_v2ILi256EEvPfS0_i,@"STO_CUDA_ENTRY STV_DEFAULT"
_Z9reduce_v2ILi256EEvPfS0_i:
.text._Z9reduce_v2ILi256EEvPfS0_i:
[----:B------:R-:W-:Y:S01]  /*0000*/  LDC R1, c[0x0][0x37c] ;  /* 0x0000df00ff017b82 */ /* 0x000fe20000000800 */
[----:B------:R-:W0:Y:S01]  /*0010*/  S2R R7, SR_CTAID.X ;  /* 0x0000000000077919 */ /* 0x000e220000002500 */
[----:B------:R-:W0:Y:S01]  /*0020*/  LDCU UR8, c[0x0][0x360] ;  /* 0x00006c00ff0877ac */ /* 0x000e220008000800 */
[----:B------:R-:W-:Y:S01]  /*0030*/  IMAD.MOV.U32 R4, RZ, RZ, RZ ;  /* 0x000000ffff047224 */ /* 0x000fe200078e00ff */
[----:B------:R-:W0:Y:S01]  /*0040*/  S2R R6, SR_TID.X ;  /* 0x0000000000067919 */ /* 0x000e220000002100 */
[----:B------:R-:W1:Y:S01]  /*0050*/  LDCU UR4, c[0x0][0x390] ;  /* 0x00007200ff0477ac */ /* 0x000e620008000800 */
[----:B------:R-:W2:Y:S01]  /*0060*/  LDCU.64 UR6, c[0x0][0x358] ;  /* 0x00006b00ff0677ac */ /* 0x000ea20008000a00 */
[----:B0-----:R-:W-:-:S05]  /*0070*/  IMAD R5, R7, UR8, R6 ;  /* 0x0000000807057c24 */ /* 0x001fca000f8e0206 */
[----:B-1----:R-:W-:-:S13]  /*0080*/  ISETP.GE.AND P0, PT, R5, UR4, PT ;  /* 0x0000000405007c0c */ /* 0x002fda000bf06270 */
[----:B------:R-:W0:Y:S02]  /*0090*/  @!P0 LDC.64 R2, c[0x0][0x380] ;  /* 0x0000e000ff028b82 */ /* 0x000e240000000a00 */
[----:B0-----:R-:W-:-:S05]  /*00a0*/  @!P0 IMAD.WIDE R2, R5, 0x4, R2 ;  /* 0x0000000405028825 */ /* 0x001fca00078e0202 */
[----:B--2---:R-:W2:Y:S01]  /*00b0*/  @!P0 LDG.E R4, desc[UR6][R2.64] ;  /* 0x0000000602048981 */ /* 0x004ea2000c1e1900 */
[----:B------:R-:W0:Y:S01]  /*00c0*/  S2UR UR5, SR_CgaCtaId ;  /* 0x00000000000579c3 */ /* 0x000e220000008800 */
[----:B------:R-:W-:Y:S01]  /*00d0*/  IMAD.U32 R0, RZ, RZ, UR8 ;  /* 0x00000008ff007e24 */ /* 0x000fe2000f8e00ff */
[----:B------:R-:W-:Y:S01]  /*00e0*/  UMOV UR4, 0x400 ;  /* 0x0000040000047882 */ /* 0x000fe20000000000 */
[----:B------:R-:W-:-:S03]  /*00f0*/  ISETP.NE.AND P0, PT, R6, RZ, PT ;  /* 0x000000ff0600720c */ /* 0x000fc60003f05270 */
[----:B------:R-:W-:Y:S01]  /*0100*/  ISETP.GE.U32.AND P1, PT, R0, 0x2, PT ;  /* 0x000000020000780c */ /* 0x000fe20003f26070 */
[----:B0-----:R-:W-:-:S06]  /*0110*/  ULEA UR4, UR5, UR4, 0x18 ;  /* 0x0000000405047291 */ /* 0x001fcc000f8ec0ff */
[----:B------:R-:W-:-:S05]  /*0120*/  LEA R5, R6, UR4, 0x2 ;  /* 0x0000000406057c11 */ /* 0x000fca000f8e10ff */
[----:B--2---:R0:W-:Y:S01]  /*0130*/  STS [R5], R4 ;  /* 0x0000000405007388 */ /* 0x0041e20000000800 */
[----:B------:R-:W-:Y:S06]  /*0140*/  BAR.SYNC.DEFER_BLOCKING 0x0 ;  /* 0x0000000000007b1d */ /* 0x000fec0000010000 */
[----:B------:R-:W-:Y:S05]  /*0150*/  @!P1 BRA `(.L_x_0) ;  /* 0x00000000002c9947 */ /* 0x000fea0003800000 */
.L_x_1:
[----:B------:R-:W-:-:S04]  /*0160*/  SHF.R.U32.HI R8, RZ, 0x1, R0 ;  /* 0x00000001ff087819 */ /* 0x000fc80000011600 */
[----:B------:R-:W-:-:S13]  /*0170*/  ISETP.GE.U32.AND P1, PT, R6, R8, PT ;  /* 0x000000080600720c */ /* 0x000fda0003f26070 */
[----:B------:R-:W-:Y:S01]  /*0180*/  @!P1 LEA R2, R8, R5, 0x2 ;  /* 0x0000000508029211 */ /* 0x000fe200078e10ff */
[----:B------:R-:W-:Y:S05]  /*0190*/  @!P1 LDS R3, [R5] ;  /* 0x0000000005039984 */ /* 0x000fea0000000800 */
[----:B------:R-:W0:Y:S02]  /*01a0*/  @!P1 LDS R2, [R2] ;  /* 0x0000000002029984 */ /* 0x000e240000000800 */
[----:B0-----:R-:W-:-:S05]  /*01b0*/  @!P1 FADD R4, R2, R3 ;  /* 0x0000000302049221 */ /* 0x001fca0000000000 */
[----:B------:R1:W-:Y:S01]  /*01c0*/  @!P1 STS [R5], R4 ;  /* 0x0000000405009388 */ /* 0x0003e20000000800 */
[----:B------:R-:W-:Y:S01]  /*01d0*/  BAR.SYNC.DEFER_BLOCKING 0x0 ;  /* 0x0000000000007b1d */ /* 0x000fe20000010000 */
[----:B------:R-:W-:Y:S01]  /*01e0*/  ISETP.GT.U32.AND P1, PT, R0, 0x3, PT ;  /* 0x000000030000780c */ /* 0x000fe20003f24070 */
[----:B------:R-:W-:-:S12]  /*01f0*/  IMAD.MOV.U32 R0, RZ, RZ, R8 ;  /* 0x000000ffff007224 */ /* 0x000fd800078e0008 */
[----:B-1----:R-:W-:Y:S05]  /*0200*/  @P1 BRA `(.L_x_1) ;  /* 0xfffffffc00d41947 */ /* 0x002fea000383ffff */
.L_x_0:
[----:B------:R-:W-:Y:S05]  /*0210*/  @P0 EXIT ;  /* 0x000000000000094d */ /* 0x000fea0003800000 */
[----:B------:R-:W1:Y:S01]  /*0220*/  S2UR UR5, SR_CgaCtaId ;  /* 0x00000000000579c3 */ /* 0x000e620000008800 */
[----:B------:R-:W-:-:S07]  /*0230*/  UMOV UR4, 0x400 ;  /* 0x0000040000047882 */ /* 0x000fce0000000000 */
[----:B------:R-:W2:Y:S01]  /*0240*/  LDC.64 R2, c[0x0][0x388] ;  /* 0x0000e200ff027b82 */ /* 0x000ea20000000a00 */
[----:B-1----:R-:W-:Y:S01]  /*0250*/  ULEA UR4, UR5, UR4, 0x18 ;  /* 0x0000000405047291 */ /* 0x002fe2000f8ec0ff */
[----:B--2---:R-:W-:-:S08]  /*0260*/  IMAD.WIDE.U32 R2, R7, 0x4, R2 ;  /* 0x0000000407027825 */ /* 0x004fd000078e0002 */
[----:B0-----:R-:W0:Y:S04]  /*0270*/  LDS R5, [UR4] ;  /* 0x00000004ff057984 */ /* 0x001e280008000800 */
[----:B0-----:R-:W-:Y:S01]  /*0280*/  STG.E desc[UR6][R2.64], R5 ;  /* 0x0000000502007986 */ /* 0x001fe2000c101906 */
[----:B------:R-:W-:Y:S05]  /*0290*/  EXIT ;  /* 0x000000000000794d */ /* 0x000fea0003800000 */
.L_x_2:
[----:B------:R-:W-:-:S00]  /*02a0*/  BRA `(.L_x_2) ;  /* 0xfffffffc00fc7947 */ /* 0x000fc0000383ffff */
[----:B------:R-:W-:-:S00]  /*02b0*/  NOP ;  /* 0x0000000000007918 */ /* 0x000fc00000000000 */
        /* <DEDUP_REMOVED lines=12> */
.L_x_3:


//--------------------- .nv.shared._Z9reduce_v2ILi256EEvPfS0_i --------------------------
	.section	.nv.shared._Z9reduce_v2ILi256EEvPfS0_i,"aw",@nobits
	.sectionflags	@""
	.align	4
.nv.shared._Z9reduce_v2ILi256EEvPfS0_i:
	.zero		2048


//--------------------- .nv.shared.reserved.0     --------------------------
	.section	.nv.shared.reserved.0,"aw",@nobits
	.weak		__nv_reservedSMEM_offset_0_alias
	.size		__nv_reservedSMEM_offset_0_alias, 0, 64
	.other		__nv_reservedSMEM_offset_0_alias,@"STO_CUDA_RESERVED_SHARED STV_DEFAULT"
__nv_reservedSMEM_offset_0_alias:
	.zero		0
	.zero		64


//--------------------- .nv.constant0._Z9reduce_v2ILi256EEvPfS0_i --------------------------
	.section	.nv.constant0._Z9reduce_v2ILi256EEvPfS0_i,"a",@progbits
	.sectionflags	@""
	.align	4
.nv.constant0._Z9reduce_v2ILi256EEvPfS0_i:
	.zero		916


//--------------------- SYMBOLS --------------------------

	.type		.nv.reservedSmem.offset0,@object
	.size		.nv.reservedSmem.offset0,0x4
	.type		.nv.reservedSmem.cap,@object
	.size		.nv.reservedSmem.cap,0x4
